//
// Generated by NVIDIA NVVM Compiler
//
// Compiler Build ID: CL-36424714
// Cuda compilation tools, release 13.0, V13.0.88
// Based on NVVM 20.0.0
//

.version 9.0
.target sm_100
.address_size 64

	// .globl	_Z15reductionDevicePdS_i
.extern .shared .align 16 .b8 s_data[];

.visible .entry _Z15reductionDevicePdS_i(
	.param .u64 .ptr .align 1 _Z15reductionDevicePdS_i_param_0,
	.param .u64 .ptr .align 1 _Z15reductionDevicePdS_i_param_1,
	.param .u32 _Z15reductionDevicePdS_i_param_2
)
{
	.reg .pred 	%p<9>;
	.reg .b32 	%r<20>;
	.reg .b64 	%rd<13>;
	.reg .b64 	%fd<12>;

	ld.param.u64 	%rd3, [_Z15reductionDevicePdS_i_param_0];
	ld.param.u64 	%rd2, [_Z15reductionDevicePdS_i_param_1];
	ld.param.u32 	%r9, [_Z15reductionDevicePdS_i_param_2];
	cvta.to.global.u64 	%rd1, %rd3;
	mov.u32 	%r10, %ctaid.y;
	mov.u32 	%r11, %nctaid.x;
	mov.u32 	%r12, %ctaid.x;
	mad.lo.s32 	%r1, %r10, %r11, %r12;
	mov.u32 	%r19, %ntid.x;
	mul.lo.s32 	%r13, %r19, %r1;
	shl.b32 	%r14, %r13, 1;
	mov.u32 	%r3, %tid.x;
	add.s32 	%r4, %r14, %r3;
	add.s32 	%r5, %r4, %r19;
	setp.ge.u32 	%p1, %r5, %r9;
	@%p1 bra 	$L__BB0_2;
	mul.wide.u32 	%rd6, %r4, 8;
	add.s64 	%rd7, %rd1, %rd6;
	ld.global.f64 	%fd5, [%rd7];
	mul.wide.u32 	%rd8, %r5, 8;
	add.s64 	%rd9, %rd1, %rd8;
	ld.global.f64 	%fd6, [%rd9];
	add.f64 	%fd11, %fd5, %fd6;
	bra.uni 	$L__BB0_4;
$L__BB0_2:
	setp.ge.u32 	%p2, %r4, %r9;
	mov.f64 	%fd11, 0d0000000000000000;
	@%p2 bra 	$L__BB0_4;
	mul.wide.u32 	%rd4, %r4, 8;
	add.s64 	%rd5, %rd1, %rd4;
	ld.global.f64 	%fd11, [%rd5];
$L__BB0_4:
	shl.b32 	%r15, %r3, 3;
	mov.u32 	%r16, s_data;
	add.s32 	%r6, %r16, %r15;
	st.shared.f64 	[%r6], %fd11;
	bar.sync 	0;
	setp.lt.u32 	%p3, %r19, 2;
	@%p3 bra 	$L__BB0_8;
$L__BB0_5:
	shr.u32 	%r8, %r19, 1;
	setp.ge.u32 	%p4, %r3, %r8;
	@%p4 bra 	$L__BB0_7;
	shl.b32 	%r17, %r8, 3;
	add.s32 	%r18, %r6, %r17;
	ld.shared.f64 	%fd7, [%r18];
	ld.shared.f64 	%fd8, [%r6];
	add.f64 	%fd9, %fd7, %fd8;
	st.shared.f64 	[%r6], %fd9;
$L__BB0_7:
	bar.sync 	0;
	setp.gt.u32 	%p5, %r19, 3;
	mov.u32 	%r19, %r8;
	@%p5 bra 	$L__BB0_5;
$L__BB0_8:
	setp.ne.s32 	%p6, %r3, 0;
	setp.ge.u32 	%p7, %r4, %r9;
	or.pred  	%p8, %p6, %p7;
	@%p8 bra 	$L__BB0_10;
	ld.shared.f64 	%fd10, [s_data];
	cvta.to.global.u64 	%rd10, %rd2;
	mul.wide.u32 	%rd11, %r1, 8;
	add.s64 	%rd12, %rd10, %rd11;
	st.global.f64 	[%rd12], %fd10;
$L__BB0_10:
	ret;

}


// ===== COMPILED SASS (sm_100) =====

	.target	sm_100

	.elftype	@"ET_EXEC"


//--------------------- .note.nv.tkinfo           --------------------------
	.section	.note.nv.tkinfo,"",@"SHT_NOTE"
	.sectionflags	@"SHF_NOTE_NV_TKINFO"
	.tkinfo
        /*0018*/ 	.word	0x00000002
        /*0030*/ 	.string	""
        /*0030*/ 	.string	"ptxas"
        /*0030*/ 	.string	"Cuda compilation tools, release 13.0, V13.0.88"
        /*0030*/ 	.string	"Build cuda_13.0.r13.0/compiler.36424714_0"
        /*0030*/ 	.string	"-arch sm_100 -m 64 "



//--------------------- .note.nv.cuinfo           --------------------------
	.section	.note.nv.cuinfo,"",@"SHT_NOTE"
	.sectionflags	@"SHF_NOTE_NV_CUINFO"
        /*0018*/ 	.short	0x0002
        /*001a*/ 	.short	0x0064
        /*001c*/ 	.short	0x0082
	.zero		2


//--------------------- .nv.info                  --------------------------
	.section	.nv.info,"",@"SHT_CUDA_INFO"
	.align	4


	//----- nvinfo : EIATTR_REGCOUNT
	.align		4
        /*0000*/ 	.byte	0x04, 0x2f
        /*0002*/ 	.short	(.L_1 - .L_0)
	.align		4
.L_0:
        /*0004*/ 	.word	index@(_Z15reductionDevicePdS_i)
        /*0008*/ 	.word	0x0000000e


	//----- nvinfo : EIATTR_FRAME_SIZE
	.align		4
.L_1:
        /*000c*/ 	.byte	0x04, 0x11
        /*000e*/ 	.short	(.L_3 - .L_2)
	.align		4
.L_2:
        /*0010*/ 	.word	index@(_Z15reductionDevicePdS_i)
        /*0014*/ 	.word	0x00000000


	//----- nvinfo : EIATTR_MIN_STACK_SIZE
	.align		4
.L_3:
        /*0018*/ 	.byte	0x04, 0x12
        /*001a*/ 	.short	(.L_5 - .L_4)
	.align		4
.L_4:
        /*001c*/ 	.word	index@(_Z15reductionDevicePdS_i)
        /*0020*/ 	.word	0x00000000
.L_5:


//--------------------- .nv.compat                --------------------------
	.section	.nv.compat,"",@"SHT_CUDA_COMPAT_INFO"
	.align	4
        /*0000*/ 	.byte	0x02, 0x09, 0x00, 0x00, 0x02, 0x02, 0x01, 0x00, 0x02, 0x05, 0x05, 0x00, 0x03, 0x07, 0x01, 0x01
        /*0010*/ 	.byte	0x02, 0x03, 0x00, 0x00, 0x02, 0x06, 0x01, 0x00, 0x04, 0x0b, 0x08, 0x00, 0x01, 0x00, 0x00, 0x00
        /*0020*/ 	.byte	0x00, 0x00, 0x00, 0x00


//--------------------- .nv.info._Z15reductionDevicePdS_i --------------------------
	.section	.nv.info._Z15reductionDevicePdS_i,"",@"SHT_CUDA_INFO"
	.sectionflags	@""
	.align	4


	//----- nvinfo : EIATTR_CUDA_API_VERSION
	.align		4
        /*0000*/ 	.byte	0x04, 0x37
        /*0002*/ 	.short	(.L_7 - .L_6)
.L_6:
        /*0004*/ 	.word	0x00000082


	//----- nvinfo : EIATTR_KPARAM_INFO
	.align		4
.L_7:
        /*0008*/ 	.byte	0x04, 0x17
        /*000a*/ 	.short	(.L_9 - .L_8)
.L_8:
        /*000c*/ 	.word	0x00000000
        /*0010*/ 	.short	0x0002
        /*0012*/ 	.short	0x0010
        /*0014*/ 	.byte	0x00, 0xf0, 0x11, 0x00


	//----- nvinfo : EIATTR_KPARAM_INFO
	.align		4
.L_9:
        /*0018*/ 	.byte	0x04, 0x17
        /*001a*/ 	.short	(.L_11 - .L_10)
.L_10:
        /*001c*/ 	.word	0x00000000
        /*0020*/ 	.short	0x0001
        /*0022*/ 	.short	0x0008
        /*0024*/ 	.byte	0x00, 0xf5, 0x21, 0x00


	//----- nvinfo : EIATTR_KPARAM_INFO
	.align		4
.L_11:
        /*0028*/ 	.byte	0x04, 0x17
        /*002a*/ 	.short	(.L_13 - .L_12)
.L_12:
        /*002c*/ 	.word	0x00000000
        /*0030*/ 	.short	0x0000
        /*0032*/ 	.short	0x0000
        /*0034*/ 	.byte	0x00, 0xf5, 0x21, 0x00


	//----- nvinfo : EIATTR_SPARSE_MMA_MASK
	.align		4
.L_13:
        /*0038*/ 	.byte	0x03, 0x50
        /*003a*/ 	.short	0x0000


	//----- nvinfo : EIATTR_MAXREG_COUNT
	.align		4
        /*003c*/ 	.byte	0x03, 0x1b
        /*003e*/ 	.short	0x00ff


	//----- nvinfo : EIATTR_NUM_BARRIERS
	.align		4
        /*0040*/ 	.byte	0x02, 0x4c
        /*0042*/ 	.byte	0x01
	.zero		1


	//----- nvinfo : EIATTR_MERCURY_ISA_VERSION
	.align		4
        /*0044*/ 	.byte	0x03, 0x5f
        /*0046*/ 	.short	0x0101


	//----- nvinfo : EIATTR_VRC_CTA_INIT_COUNT
	.align		4
        /*0048*/ 	.byte	0x02, 0x4a
	.zero		1
	.zero		1


	//----- nvinfo : EIATTR_EXIT_INSTR_OFFSETS
	.align		4
        /*004c*/ 	.byte	0x04, 0x1c
        /*004e*/ 	.short	(.L_15 - .L_14)


	//   ....[0]....
.L_14:
        /*0050*/ 	.word	0x00000340


	//   ....[1]....
        /*0054*/ 	.word	0x000003c0


	//----- nvinfo : EIATTR_CRS_STACK_SIZE
	.align		4
.L_15:
        /*0058*/ 	.byte	0x04, 0x1e
        /*005a*/ 	.short	(.L_17 - .L_16)
.L_16:
        /*005c*/ 	.word	0x00000000


	//----- nvinfo : EIATTR_CBANK_PARAM_SIZE
	.align		4
.L_17:
        /*0060*/ 	.byte	0x03, 0x19
        /*0062*/ 	.short	0x0014


	//----- nvinfo : EIATTR_PARAM_CBANK
	.align		4
        /*0064*/ 	.byte	0x04, 0x0a
        /*0066*/ 	.short	(.L_19 - .L_18)
	.align		4
.L_18:
        /*0068*/ 	.word	index@(.nv.constant0._Z15reductionDevicePdS_i)
        /*006c*/ 	.short	0x0380
        /*006e*/ 	.short	0x0014


	//----- nvinfo : EIATTR_SW_WAR
	.align		4
.L_19:
        /*0070*/ 	.byte	0x04, 0x36
        /*0072*/ 	.short	(.L_21 - .L_20)
.L_20:
        /*0074*/ 	.word	0x00000008
.L_21:


//--------------------- .nv.callgraph             --------------------------
	.section	.nv.callgraph,"",@"SHT_CUDA_CALLGRAPH"
	.align	4
	.sectionentsize	8
	.align		4
        /*0000*/ 	.word	0x00000000
	.align		4
        /*0004*/ 	.word	0xffffffff
	.align		4
        /*0008*/ 	.word	0x00000000
	.align		4
        /*000c*/ 	.word	0xfffffffe
	.align		4
        /*0010*/ 	.word	0x00000000
	.align		4
        /*0014*/ 	.word	0xfffffffd
	.align		4
        /*0018*/ 	.word	0x00000000
	.align		4
        /*001c*/ 	.word	0xfffffffc


//--------------------- .text._Z15reductionDevicePdS_i --------------------------
	.section	.text._Z15reductionDevicePdS_i,"ax",@progbits
	.align	128
        .global         _Z15reductionDevicePdS_i
        .type           _Z15reductionDevicePdS_i,@function
        .size           _Z15reductionDevicePdS_i,(.L_x_6 - _Z15reductionDevicePdS_i)
        .other          _Z15reductionDevicePdS_i,@"STO_CUDA_ENTRY STV_DEFAULT"
_Z15reductionDevicePdS_i:
.text._Z15reductionDevicePdS_i:
[----:B------:R-:W-:Y:S01]  /*0000*/  LDC R1, c[0x0][0x37c] ;  /* 0x0000df00ff017b82 */ /* 0x000fe20000000800 */
[----:B------:R-:W0:Y:S07]  /*0010*/  S2R R3, SR_CTAID.X ;  /* 0x0000000000037919 */ /* 0x000e2e0000002500 */
[----:B------:R-:W0:Y:S01]  /*0020*/  S2UR UR4, SR_CTAID.Y ;  /* 0x00000000000479c3 */ /* 0x000e220000002600 */
[----:B------:R-:W1:Y:S01]  /*0030*/  LDCU UR8, c[0x0][0x390] ;  /* 0x00007200ff0877ac */ /* 0x000e620008000800 */
[----:B------:R-:W-:Y:S01]  /*0040*/  BSSY.RECONVERGENT B0, `(.L_x_0) ;  /* 0x0000019000007945 */ /* 0x000fe20003800200 */
[----:B------:R-:W2:Y:S01]  /*0050*/  S2R R2, SR_TID.X ;  /* 0x0000000000027919 */ /* 0x000ea20000002100 */
[----:B------:R-:W3:Y:S04]  /*0060*/  LDCU.64 UR6, c[0x0][0x358] ;  /* 0x00006b00ff0677ac */ /* 0x000ee80008000a00 */
[----:B------:R-:W0:Y:S01]  /*0070*/  LDC R0, c[0x0][0x370] ;  /* 0x0000dc00ff007b82 */ /* 0x000e220000000800 */
[----:B------:R-:W4:Y:S02]  /*0080*/  LDCU UR5, c[0x0][0x360] ;  /* 0x00006c00ff0577ac */ /* 0x000f240008000800 */
[----:B----4-:R-:W-:Y:S01]  /*0090*/  MOV R4, UR5 ;  /* 0x0000000500047c02 */ /* 0x010fe20008000f00 */
[----:B0-----:R-:W-:-:S04]  /*00a0*/  IMAD R0, R0, UR4, R3 ;  /* 0x0000000400007c24 */ /* 0x001fc8000f8e0203 */
[----:B------:R-:W-:-:S04]  /*00b0*/  IMAD R3, R0, UR5, RZ ;  /* 0x0000000500037c24 */ /* 0x000fc8000f8e02ff */
[----:B--2---:R-:W-:-:S04]  /*00c0*/  IMAD R3, R3, 0x2, R2 ;  /* 0x0000000203037824 */ /* 0x004fc800078e0202 */
[----:B------:R-:W-:-:S05]  /*00d0*/  VIADD R5, R3, UR5 ;  /* 0x0000000503057c36 */ /* 0x000fca0008000000 */
[----:B-1----:R-:W-:-:S13]  /*00e0*/  ISETP.GE.U32.AND P0, PT, R5, UR8, PT ;  /* 0x0000000805007c0c */ /* 0x002fda000bf06070 */
[----:B---3--:R-:W-:Y:S05]  /*00f0*/  @P0 BRA `(.L_x_1) ;  /* 0x00000000001c0947 */ /* 0x008fea0003800000 */
[----:B------:R-:W0:Y:S02]  /*0100*/  LDC.64 R8, c[0x0][0x380] ;  /* 0x0000e000ff087b82 */ /* 0x000e240000000a00 */
[----:B0-----:R-:W-:-:S04]  /*0110*/  IMAD.WIDE.U32 R6, R3, 0x8, R8 ;  /* 0x0000000803067825 */ /* 0x001fc800078e0008 */
[----:B------:R-:W-:Y:S02]  /*0120*/  IMAD.WIDE.U32 R8, R5, 0x8, R8 ;  /* 0x0000000805087825 */ /* 0x000fe400078e0008 */
[----:B------:R-:W2:Y:S04]  /*0130*/  LDG.E.64 R6, desc[UR6][R6.64] ;  /* 0x0000000606067981 */ /* 0x000ea8000c1e1b00 */
[----:B------:R-:W2:Y:S02]  /*0140*/  LDG.E.64 R8, desc[UR6][R8.64] ;  /* 0x0000000608087981 */ /* 0x000ea4000c1e1b00 */
[----:B--2---:R-:W-:Y:S01]  /*0150*/  DADD R10, R6, R8 ;  /* 0x00000000060a7229 */ /* 0x004fe20000000008 */
[----:B------:R-:W-:Y:S10]  /*0160*/  BRA `(.L_x_2) ;  /* 0x0000000000187947 */ /* 0x000ff40003800000 */
.L_x_1:
[----:B------:R-:W-:Y:S02]  /*0170*/  ISETP.GE.U32.AND P0, PT, R3, UR8, PT ;  /* 0x0000000803007c0c */ /* 0x000fe4000bf06070 */
[----:B------:R-:W-:-:S11]  /*0180*/  CS2R R10, SRZ ;  /* 0x00000000000a7805 */ /* 0x000fd6000001ff00 */
[----:B------:R-:W-:Y:S05]  /*0190*/  @P0 BRA `(.L_x_2) ;  /* 0x00000000000c0947 */ /* 0x000fea0003800000 */
[----:B------:R-:W0:Y:S02]  /*01a0*/  LDC.64 R6, c[0x0][0x380] ;  /* 0x0000e000ff067b82 */ /* 0x000e240000000a00 */
[----:B0-----:R-:W-:-:S05]  /*01b0*/  IMAD.WIDE.U32 R6, R3, 0x8, R6 ;  /* 0x0000000803067825 */ /* 0x001fca00078e0006 */
[----:B------:R0:W5:Y:S02]  /*01c0*/  LDG.E.64 R10, desc[UR6][R6.64] ;  /* 0x00000006060a7981 */ /* 0x000164000c1e1b00 */
.L_x_2:
[----:B------:R-:W-:Y:S05]  /*01d0*/  BSYNC.RECONVERGENT B0 ;  /* 0x0000000000007941 */ /* 0x000fea0003800200 */
.L_x_0:
[----:B------:R-:W1:Y:S01]  /*01e0*/  S2UR UR5, SR_CgaCtaId ;  /* 0x00000000000579c3 */ /* 0x000e620000008800 */
[----:B------:R-:W-:Y:S01]  /*01f0*/  UMOV UR4, 0x400 ;  /* 0x0000040000047882 */ /* 0x000fe20000000000 */
[----:B------:R-:W-:Y:S01]  /*0200*/  ISETP.GE.U32.AND P0, PT, R4, 0x2, PT ;  /* 0x000000020400780c */ /* 0x000fe20003f06070 */
[----:B-1----:R-:W-:-:S06]  /*0210*/  ULEA UR4, UR5, UR4, 0x18 ;  /* 0x0000000405047291 */ /* 0x002fcc000f8ec0ff */
[----:B------:R-:W-:-:S05]  /*0220*/  LEA R5, R2, UR4, 0x3 ;  /* 0x0000000402057c11 */ /* 0x000fca000f8e18ff */
[----:B-----5:R1:W-:Y:S01]  /*0230*/  STS.64 [R5], R10 ;  /* 0x0000000a05007388 */ /* 0x0203e20000000a00 */
[----:B------:R-:W-:Y:S06]  /*0240*/  BAR.SYNC.DEFER_BLOCKING 0x0 ;  /* 0x0000000000007b1d */ /* 0x000fec0000010000 */
[----:B------:R-:W-:Y:S05]  /*0250*/  @!P0 BRA `(.L_x_3) ;  /* 0x00000000002c8947 */ /* 0x000fea0003800000 */
.L_x_4:
[----:B-1----:R-:W-:-:S04]  /*0260*/  SHF.R.U32.HI R11, RZ, 0x1, R4 ;  /* 0x00000001ff0b7819 */ /* 0x002fc80000011604 */
[----:B------:R-:W-:-:S13]  /*0270*/  ISETP.GE.U32.AND P0, PT, R2, R11, PT ;  /* 0x0000000b0200720c */ /* 0x000fda0003f06070 */
[----:B------:R-:W-:Y:S01]  /*0280*/  @!P0 IMAD R10, R11, 0x8, R5 ;  /* 0x000000080b0a8824 */ /* 0x000fe200078e0205 */
[----:B------:R-:W-:Y:S04]  /*0290*/  @!P0 LDS.64 R8, [R5] ;  /* 0x0000000005088984 */ /* 0x000fe80000000a00 */
[----:B0-----:R-:W0:Y:S02]  /*02a0*/  @!P0 LDS.64 R6, [R10] ;  /* 0x000000000a068984 */ /* 0x001e240000000a00 */
[----:B0-----:R-:W-:-:S07]  /*02b0*/  @!P0 DADD R6, R6, R8 ;  /* 0x0000000006068229 */ /* 0x001fce0000000008 */
[----:B------:R2:W-:Y:S01]  /*02c0*/  @!P0 STS.64 [R5], R6 ;  /* 0x0000000605008388 */ /* 0x0005e20000000a00 */
[----:B------:R-:W-:Y:S01]  /*02d0*/  BAR.SYNC.DEFER_BLOCKING 0x0 ;  /* 0x0000000000007b1d */ /* 0x000fe20000010000 */
[----:B------:R-:W-:Y:S02]  /*02e0*/  ISETP.GT.U32.AND P0, PT, R4, 0x3, PT ;  /* 0x000000030400780c */ /* 0x000fe40003f04070 */
[----:B------:R-:W-:-:S11]  /*02f0*/  MOV R4, R11 ;  /* 0x0000000b00047202 */ /* 0x000fd60000000f00 */
[----:B--2---:R-:W-:Y:S05]  /*0300*/  @P0 BRA `(.L_x_4) ;  /* 0xfffffffc00d40947 */ /* 0x004fea000383ffff */
.L_x_3:
[----:B------:R-:W2:Y:S02]  /*0310*/  LDCU UR4, c[0x0][0x390] ;  /* 0x00007200ff0477ac */ /* 0x000ea40008000800 */
[----:B--2---:R-:W-:-:S04]  /*0320*/  ISETP.GE.U32.AND P0, PT, R3, UR4, PT ;  /* 0x0000000403007c0c */ /* 0x004fc8000bf06070 */
[----:B------:R-:W-:-:S13]  /*0330*/  ISETP.NE.OR P0, PT, R2, RZ, P0 ;  /* 0x000000ff0200720c */ /* 0x000fda0000705670 */
[----:B------:R-:W-:Y:S05]  /*0340*/  @P0 EXIT ;  /* 0x000000000000094d */ /* 0x000fea0003800000 */
[----:B------:R-:W2:Y:S01]  /*0350*/  S2UR UR5, SR_CgaCtaId ;  /* 0x00000000000579c3 */ /* 0x000ea20000008800 */
[----:B------:R-:W-:-:S07]  /*0360*/  UMOV UR4, 0x400 ;  /* 0x0000040000047882 */ /* 0x000fce0000000000 */
[----:B-1----:R-:W1:Y:S01]  /*0370*/  LDC.64 R4, c[0x0][0x388] ;  /* 0x0000e200ff047b82 */ /* 0x002e620000000a00 */
[----:B--2---:R-:W-:Y:S01]  /*0380*/  ULEA UR4, UR5, UR4, 0x18 ;  /* 0x0000000405047291 */ /* 0x004fe2000f8ec0ff */
[----:B-1----:R-:W-:-:S08]  /*0390*/  IMAD.WIDE.U32 R4, R0, 0x8, R4 ;  /* 0x0000000800047825 */ /* 0x002fd000078e0004 */
[----:B------:R-:W1:Y:S04]  /*03a0*/  LDS.64 R2, [UR4] ;  /* 0x00000004ff027984 */ /* 0x000e680008000a00 */
[----:B-1----:R-:W-:Y:S01]  /*03b0*/  STG.E.64 desc[UR6][R4.64], R2 ;  /* 0x0000000204007986 */ /* 0x002fe2000c101b06 */
[----:B------:R-:W-:Y:S05]  /*03c0*/  EXIT ;  /* 0x000000000000794d */ /* 0x000fea0003800000 */
.L_x_5:
[----:B------:R-:W-:-:S00]  /*03d0*/  BRA `(.L_x_5) ;  /* 0xfffffffc00fc7947 */ /* 0x000fc0000383ffff */
[----:B------:R-:W-:-:S00]  /*03e0*/  NOP ;  /* 0x0000000000007918 */ /* 0x000fc00000000000 */
        /* <DEDUP_REMOVED lines=9> */
.L_x_6:


//--------------------- .nv.shared._Z15reductionDevicePdS_i --------------------------
	.section	.nv.shared._Z15reductionDevicePdS_i,"aw",@nobits
	.sectionflags	@""
	.align	16
	.zero		1024


//--------------------- .nv.shared.reserved.0     --------------------------
	.section	.nv.shared.reserved.0,"aw",@nobits
	.weak		__nv_reservedSMEM_offset_0_alias
	.size		__nv_reservedSMEM_offset_0_alias, 0, 64
	.other		__nv_reservedSMEM_offset_0_alias,@"STO_CUDA_RESERVED_SHARED STV_DEFAULT"
__nv_reservedSMEM_offset_0_alias:
	.zero		0
	.zero		64


//--------------------- .nv.constant0._Z15reductionDevicePdS_i --------------------------
	.section	.nv.constant0._Z15reductionDevicePdS_i,"a",@progbits
	.sectionflags	@""
	.align	4
.nv.constant0._Z15reductionDevicePdS_i:
	.zero		916


//--------------------- SYMBOLS --------------------------

	.type		.nv.reservedSmem.offset0,@object
	.size		.nv.reservedSmem.offset0,0x4
	.type		.nv.reservedSmem.cap,@object
	.size		.nv.reservedSmem.cap,0x4
